//
// Generated by NVIDIA NVVM Compiler
//
// Compiler Build ID: CL-36424714
// Cuda compilation tools, release 13.0, V13.0.88
// Based on NVVM 20.0.0
//

.version 9.0
.target sm_100
.address_size 64

	// .globl	_Z3addPiS_S_i

.visible .entry _Z3addPiS_S_i(
	.param .u64 .ptr .align 1 _Z3addPiS_S_i_param_0,
	.param .u64 .ptr .align 1 _Z3addPiS_S_i_param_1,
	.param .u64 .ptr .align 1 _Z3addPiS_S_i_param_2,
	.param .u32 _Z3addPiS_S_i_param_3
)
{
	.reg .pred 	%p<2>;
	.reg .b32 	%r<9>;
	.reg .b64 	%rd<11>;

	ld.param.u64 	%rd1, [_Z3addPiS_S_i_param_0];
	ld.param.u64 	%rd2, [_Z3addPiS_S_i_param_1];
	ld.param.u64 	%rd3, [_Z3addPiS_S_i_param_2];
	ld.param.u32 	%r2, [_Z3addPiS_S_i_param_3];
	mov.u32 	%r3, %ntid.x;
	mov.u32 	%r4, %ctaid.x;
	mov.u32 	%r5, %tid.x;
	mad.lo.s32 	%r1, %r3, %r4, %r5;
	setp.ge.s32 	%p1, %r1, %r2;
	@%p1 bra 	$L__BB0_2;
	cvta.to.global.u64 	%rd4, %rd1;
	cvta.to.global.u64 	%rd5, %rd2;
	cvta.to.global.u64 	%rd6, %rd3;
	mul.wide.s32 	%rd7, %r1, 4;
	add.s64 	%rd8, %rd4, %rd7;
	ld.global.u32 	%r6, [%rd8];
	add.s64 	%rd9, %rd5, %rd7;
	ld.global.u32 	%r7, [%rd9];
	add.s32 	%r8, %r7, %r6;
	add.s64 	%rd10, %rd6, %rd7;
	st.global.u32 	[%rd10], %r8;
$L__BB0_2:
	bar.sync 	0;
	ret;

}


// ===== COMPILED SASS (sm_100) =====

	.target	sm_100

	.elftype	@"ET_EXEC"


//--------------------- .note.nv.tkinfo           --------------------------
	.section	.note.nv.tkinfo,"",@"SHT_NOTE"
	.sectionflags	@"SHF_NOTE_NV_TKINFO"
	.tkinfo
        /*0018*/ 	.word	0x00000002
        /*0030*/ 	.string	""
        /*0030*/ 	.string	"ptxas"
        /*0030*/ 	.string	"Cuda compilation tools, release 13.0, V13.0.88"
        /*0030*/ 	.string	"Build cuda_13.0.r13.0/compiler.36424714_0"
        /*0030*/ 	.string	"-arch sm_100 -m 64 "



//--------------------- .note.nv.cuinfo           --------------------------
	.section	.note.nv.cuinfo,"",@"SHT_NOTE"
	.sectionflags	@"SHF_NOTE_NV_CUINFO"
        /*0018*/ 	.short	0x0002
        /*001a*/ 	.short	0x0064
        /*001c*/ 	.short	0x0082
	.zero		2


//--------------------- .nv.info                  --------------------------
	.section	.nv.info,"",@"SHT_CUDA_INFO"
	.align	4


	//----- nvinfo : EIATTR_REGCOUNT
	.align		4
        /*0000*/ 	.byte	0x04, 0x2f
        /*0002*/ 	.short	(.L_1 - .L_0)
	.align		4
.L_0:
        /*0004*/ 	.word	index@(_Z3addPiS_S_i)
        /*0008*/ 	.word	0x0000000c


	//----- nvinfo : EIATTR_FRAME_SIZE
	.align		4
.L_1:
        /*000c*/ 	.byte	0x04, 0x11
        /*000e*/ 	.short	(.L_3 - .L_2)
	.align		4
.L_2:
        /*0010*/ 	.word	index@(_Z3addPiS_S_i)
        /*0014*/ 	.word	0x00000000


	//----- nvinfo : EIATTR_MIN_STACK_SIZE
	.align		4
.L_3:
        /*0018*/ 	.byte	0x04, 0x12
        /*001a*/ 	.short	(.L_5 - .L_4)
	.align		4
.L_4:
        /*001c*/ 	.word	index@(_Z3addPiS_S_i)
        /*0020*/ 	.word	0x00000000
.L_5:


//--------------------- .nv.compat                --------------------------
	.section	.nv.compat,"",@"SHT_CUDA_COMPAT_INFO"
	.align	4
        /*0000*/ 	.byte	0x02, 0x09, 0x00, 0x00, 0x02, 0x02, 0x01, 0x00, 0x02, 0x05, 0x05, 0x00, 0x03, 0x07, 0x01, 0x01
        /*0010*/ 	.byte	0x02, 0x03, 0x00, 0x00, 0x02, 0x06, 0x01, 0x00, 0x04, 0x0b, 0x08, 0x00, 0x09, 0x00, 0x00, 0x00
        /*0020*/ 	.byte	0x00, 0x00, 0x00, 0x00


//--------------------- .nv.info._Z3addPiS_S_i    --------------------------
	.section	.nv.info._Z3addPiS_S_i,"",@"SHT_CUDA_INFO"
	.sectionflags	@""
	.align	4


	//----- nvinfo : EIATTR_CUDA_API_VERSION
	.align		4
        /*0000*/ 	.byte	0x04, 0x37
        /*0002*/ 	.short	(.L_7 - .L_6)
.L_6:
        /*0004*/ 	.word	0x00000082


	//----- nvinfo : EIATTR_KPARAM_INFO
	.align		4
.L_7:
        /*0008*/ 	.byte	0x04, 0x17
        /*000a*/ 	.short	(.L_9 - .L_8)
.L_8:
        /*000c*/ 	.word	0x00000000
        /*0010*/ 	.short	0x0003
        /*0012*/ 	.short	0x0018
        /*0014*/ 	.byte	0x00, 0xf0, 0x11, 0x00


	//----- nvinfo : EIATTR_KPARAM_INFO
	.align		4
.L_9:
        /*0018*/ 	.byte	0x04, 0x17
        /*001a*/ 	.short	(.L_11 - .L_10)
.L_10:
        /*001c*/ 	.word	0x00000000
        /*0020*/ 	.short	0x0002
        /*0022*/ 	.short	0x0010
        /*0024*/ 	.byte	0x00, 0xf5, 0x21, 0x00


	//----- nvinfo : EIATTR_KPARAM_INFO
	.align		4
.L_11:
        /*0028*/ 	.byte	0x04, 0x17
        /*002a*/ 	.short	(.L_13 - .L_12)
.L_12:
        /*002c*/ 	.word	0x00000000
        /*0030*/ 	.short	0x0001
        /*0032*/ 	.short	0x0008
        /*0034*/ 	.byte	0x00, 0xf5, 0x21, 0x00


	//----- nvinfo : EIATTR_KPARAM_INFO
	.align		4
.L_13:
        /*0038*/ 	.byte	0x04, 0x17
        /*003a*/ 	.short	(.L_15 - .L_14)
.L_14:
        /*003c*/ 	.word	0x00000000
        /*0040*/ 	.short	0x0000
        /*0042*/ 	.short	0x0000
        /*0044*/ 	.byte	0x00, 0xf5, 0x21, 0x00


	//----- nvinfo : EIATTR_SPARSE_MMA_MASK
	.align		4
.L_15:
        /*0048*/ 	.byte	0x03, 0x50
        /*004a*/ 	.short	0x0000


	//----- nvinfo : EIATTR_MAXREG_COUNT
	.align		4
        /*004c*/ 	.byte	0x03, 0x1b
        /*004e*/ 	.short	0x00ff


	//----- nvinfo : EIATTR_NUM_BARRIERS
	.align		4
        /*0050*/ 	.byte	0x02, 0x4c
        /*0052*/ 	.byte	0x01
	.zero		1


	//----- nvinfo : EIATTR_MERCURY_ISA_VERSION
	.align		4
        /*0054*/ 	.byte	0x03, 0x5f
        /*0056*/ 	.short	0x0101


	//----- nvinfo : EIATTR_VRC_CTA_INIT_COUNT
	.align		4
        /*0058*/ 	.byte	0x02, 0x4a
	.zero		1
	.zero		1


	//----- nvinfo : EIATTR_EXIT_INSTR_OFFSETS
	.align		4
        /*005c*/ 	.byte	0x04, 0x1c
        /*005e*/ 	.short	(.L_17 - .L_16)


	//   ....[0]....
.L_16:
        /*0060*/ 	.word	0x00000160


	//----- nvinfo : EIATTR_CRS_STACK_SIZE
	.align		4
.L_17:
        /*0064*/ 	.byte	0x04, 0x1e
        /*0066*/ 	.short	(.L_19 - .L_18)
.L_18:
        /*0068*/ 	.word	0x00000000


	//----- nvinfo : EIATTR_CBANK_PARAM_SIZE
	.align		4
.L_19:
        /*006c*/ 	.byte	0x03, 0x19
        /*006e*/ 	.short	0x001c


	//----- nvinfo : EIATTR_PARAM_CBANK
	.align		4
        /*0070*/ 	.byte	0x04, 0x0a
        /*0072*/ 	.short	(.L_21 - .L_20)
	.align		4
.L_20:
        /*0074*/ 	.word	index@(.nv.constant0._Z3addPiS_S_i)
        /*0078*/ 	.short	0x0380
        /*007a*/ 	.short	0x001c


	//----- nvinfo : EIATTR_SW_WAR
	.align		4
.L_21:
        /*007c*/ 	.byte	0x04, 0x36
        /*007e*/ 	.short	(.L_23 - .L_22)
.L_22:
        /*0080*/ 	.word	0x00000008
.L_23:


//--------------------- .nv.callgraph             --------------------------
	.section	.nv.callgraph,"",@"SHT_CUDA_CALLGRAPH"
	.align	4
	.sectionentsize	8
	.align		4
        /*0000*/ 	.word	0x00000000
	.align		4
        /*0004*/ 	.word	0xffffffff
	.align		4
        /*0008*/ 	.word	0x00000000
	.align		4
        /*000c*/ 	.word	0xfffffffe
	.align		4
        /*0010*/ 	.word	0x00000000
	.align		4
        /*0014*/ 	.word	0xfffffffd
	.align		4
        /*0018*/ 	.word	0x00000000
	.align		4
        /*001c*/ 	.word	0xfffffffc


//--------------------- .text._Z3addPiS_S_i       --------------------------
	.section	.text._Z3addPiS_S_i,"ax",@progbits
	.align	128
        .global         _Z3addPiS_S_i
        .type           _Z3addPiS_S_i,@function
        .size           _Z3addPiS_S_i,(.L_x_3 - _Z3addPiS_S_i)
        .other          _Z3addPiS_S_i,@"STO_CUDA_ENTRY STV_DEFAULT"
_Z3addPiS_S_i:
.text._Z3addPiS_S_i:
[----:B------:R-:W-:Y:S01]  /*0000*/  LDC R1, c[0x0][0x37c] ;  /* 0x0000df00ff017b82 */ /* 0x000fe20000000800 */
[----:B------:R-:W0:Y:S01]  /*0010*/  S2R R9, SR_CTAID.X ;  /* 0x0000000000097919 */ /* 0x000e220000002500 */
[----:B------:R-:W0:Y:S01]  /*0020*/  LDCU UR4, c[0x0][0x360] ;  /* 0x00006c00ff0477ac */ /* 0x000e220008000800 */
[----:B------:R-:W-:Y:S01]  /*0030*/  BSSY.RECONVERGENT B0, `(.L_x_0) ;  /* 0x0000011000007945 */ /* 0x000fe20003800200 */
[----:B------:R-:W0:Y:S01]  /*0040*/  S2R R0, SR_TID.X ;  /* 0x0000000000007919 */ /* 0x000e220000002100 */
[----:B------:R-:W1:Y:S01]  /*0050*/  LDCU UR5, c[0x0][0x398] ;  /* 0x00007300ff0577ac */ /* 0x000e620008000800 */
[----:B0-----:R-:W-:-:S05]  /*0060*/  IMAD R9, R9, UR4, R0 ;  /* 0x0000000409097c24 */ /* 0x001fca000f8e0200 */
[----:B-1----:R-:W-:-:S13]  /*0070*/  ISETP.GE.AND P0, PT, R9, UR5, PT ;  /* 0x0000000509007c0c */ /* 0x002fda000bf06270 */
[----:B------:R-:W-:Y:S05]  /*0080*/  @P0 BRA `(.L_x_1) ;  /* 0x00000000002c0947 */ /* 0x000fea0003800000 */
[----:B------:R-:W0:Y:S01]  /*0090*/  LDC.64 R2, c[0x0][0x380] ;  /* 0x0000e000ff027b82 */ /* 0x000e220000000a00 */
[----:B------:R-:W1:Y:S07]  /*00a0*/  LDCU.64 UR4, c[0x0][0x358] ;  /* 0x00006b00ff0477ac */ /* 0x000e6e0008000a00 */
[----:B------:R-:W2:Y:S08]  /*00b0*/  LDC.64 R4, c[0x0][0x388] ;  /* 0x0000e200ff047b82 */ /* 0x000eb00000000a00 */
[----:B------:R-:W3:Y:S01]  /*00c0*/  LDC.64 R6, c[0x0][0x390] ;  /* 0x0000e400ff067b82 */ /* 0x000ee20000000a00 */
[----:B0-----:R-:W-:-:S06]  /*00d0*/  IMAD.WIDE R2, R9, 0x4, R2 ;  /* 0x0000000409027825 */ /* 0x001fcc00078e0202 */
[----:B-1----:R-:W4:Y:S01]  /*00e0*/  LDG.E R2, desc[UR4][R2.64] ;  /* 0x0000000402027981 */ /* 0x002f22000c1e1900 */
[----:B--2---:R-:W-:-:S06]  /*00f0*/  IMAD.WIDE R4, R9, 0x4, R4 ;  /* 0x0000000409047825 */ /* 0x004fcc00078e0204 */
[----:B------:R-:W4:Y:S01]  /*0100*/  LDG.E R5, desc[UR4][R4.64] ;  /* 0x0000000404057981 */ /* 0x000f22000c1e1900 */
[----:B---3--:R-:W-:Y:S01]  /*0110*/  IMAD.WIDE R6, R9, 0x4, R6 ;  /* 0x0000000409067825 */ /* 0x008fe200078e0206 */
[----:B----4-:R-:W-:-:S05]  /*0120*/  IADD3 R9, PT, PT, R2, R5, RZ ;  /* 0x0000000502097210 */ /* 0x010fca0007ffe0ff */
[----:B------:R0:W-:Y:S02]  /*0130*/  STG.E desc[UR4][R6.64], R9 ;  /* 0x0000000906007986 */ /* 0x0001e4000c101904 */
.L_x_1:
[----:B------:R-:W-:Y:S05]  /*0140*/  BSYNC.RECONVERGENT B0 ;  /* 0x0000000000007941 */ /* 0x000fea0003800200 */
.L_x_0:
[----:B------:R-:W-:Y:S06]  /*0150*/  BAR.SYNC.DEFER_BLOCKING 0x0 ;  /* 0x0000000000007b1d */ /* 0x000fec0000010000 */
[----:B------:R-:W-:Y:S05]  /*0160*/  EXIT ;  /* 0x000000000000794d */ /* 0x000fea0003800000 */
.L_x_2:
[----:B------:R-:W-:-:S00]  /*0170*/  BRA `(.L_x_2) ;  /* 0xfffffffc00fc7947 */ /* 0x000fc0000383ffff */
[----:B------:R-:W-:-:S00]  /*0180*/  NOP ;  /* 0x0000000000007918 */ /* 0x000fc00000000000 */
[----:B------:R-:W-:-:S00]  /*0190*/  NOP ;  /* 0x0000000000007918 */ /* 0x000fc00000000000 */
[----:B------:R-:W-:-:S00]  /*01a0*/  NOP ;  /* 0x0000000000007918 */ /* 0x000fc00000000000 */
[----:B------:R-:W-:-:S00]  /*01b0*/  NOP ;  /* 0x0000000000007918 */ /* 0x000fc00000000000 */
[----:B------:R-:W-:-:S00]  /*01c0*/  NOP ;  /* 0x0000000000007918 */ /* 0x000fc00000000000 */
[----:B------:R-:W-:-:S00]  /*01d0*/  NOP ;  /* 0x0000000000007918 */ /* 0x000fc00000000000 */
[----:B------:R-:W-:-:S00]  /*01e0*/  NOP ;  /* 0x0000000000007918 */ /* 0x000fc00000000000 */
[----:B------:R-:W-:-:S00]  /*01f0*/  NOP ;  /* 0x0000000000007918 */ /* 0x000fc00000000000 */
.L_x_3:


//--------------------- .nv.shared.reserved.0     --------------------------
	.section	.nv.shared.reserved.0,"aw",@nobits
	.weak		__nv_reservedSMEM_offset_0_alias
	.size		__nv_reservedSMEM_offset_0_alias, 0, 64
	.other		__nv_reservedSMEM_offset_0_alias,@"STO_CUDA_RESERVED_SHARED STV_DEFAULT"
__nv_reservedSMEM_offset_0_alias:
	.zero		0
	.zero		64


//--------------------- .nv.constant0._Z3addPiS_S_i --------------------------
	.section	.nv.constant0._Z3addPiS_S_i,"a",@progbits
	.sectionflags	@""
	.align	4
.nv.constant0._Z3addPiS_S_i:
	.zero		924


//--------------------- SYMBOLS --------------------------

	.type		.nv.reservedSmem.offset0,@object
	.size		.nv.reservedSmem.offset0,0x4
